	.headerflags	@"EF_CUDA_TEXMODE_UNIFIED EF_CUDA_64BIT_ADDRESS EF_CUDA_ACCELERATORS EF_CUDA_SM90 EF_CUDA_VIRTUAL_SM(EF_CUDA_SM90)"
	.elftype	@"ET_EXEC"


//--------------------- .nv.info                  --------------------------
	.section	.nv.info,"",@"SHT_CUDA_INFO"
	.align	4


	//----- nvinfo : EIATTR_REGCOUNT
	.align		4
        /*0000*/ 	.byte	0x04, 0x2f
        /*0002*/ 	.short	(.L_3 - .L_2)
	.align		4
.L_2:
        /*0004*/ 	.word	index@(triton_poi_fused_relu_4)
        /*0008*/ 	.word	0x00000012


	//----- nvinfo : EIATTR_MIN_STACK_SIZE
	.align		4
.L_3:
        /*000c*/ 	.byte	0x04, 0x12
        /*000e*/ 	.short	(.L_5 - .L_4)
	.align		4
.L_4:
        /*0010*/ 	.word	index@(triton_poi_fused_relu_4)
        /*0014*/ 	.word	0x00000000


	//----- nvinfo : EIATTR_FRAME_SIZE
	.align		4
.L_5:
        /*0018*/ 	.byte	0x04, 0x11
        /*001a*/ 	.short	(.L_7 - .L_6)
	.align		4
.L_6:
        /*001c*/ 	.word	index@(triton_poi_fused_relu_4)
        /*0020*/ 	.word	0x00000000


	//----- nvinfo : EIATTR_MIN_STACK_SIZE
	.align		4
.L_7:
        /*0024*/ 	.byte	0x04, 0x12
        /*0026*/ 	.short	(.L_9 - .L_8)
	.align		4
.L_8:
        /*0028*/ 	.word	index@(triton_poi_fused_relu_4)
        /*002c*/ 	.word	0x00000000
.L_9:


//--------------------- .nv.info.triton_poi_fused_relu_4 --------------------------
	.section	.nv.info.triton_poi_fused_relu_4,"",@"SHT_CUDA_INFO"
	.sectionflags	@""
	.align	4


	//----- nvinfo : EIATTR_CUDA_API_VERSION
	.align		4
        /*0000*/ 	.byte	0x04, 0x37
        /*0002*/ 	.short	(.L_11 - .L_10)
.L_10:
        /*0004*/ 	.word	0x0000007c


	//----- nvinfo : EIATTR_KPARAM_INFO
	.align		4
.L_11:
        /*0008*/ 	.byte	0x04, 0x17
        /*000a*/ 	.short	(.L_13 - .L_12)
.L_12:
        /*000c*/ 	.word	0x00000000
        /*0010*/ 	.short	0x0006
        /*0012*/ 	.short	0x0030
        /*0014*/ 	.byte	0x00, 0xf0, 0x11, 0x00


	//----- nvinfo : EIATTR_KPARAM_INFO
	.align		4
.L_13:
        /*0018*/ 	.byte	0x04, 0x17
        /*001a*/ 	.short	(.L_15 - .L_14)
.L_14:
        /*001c*/ 	.word	0x00000000
        /*0020*/ 	.short	0x0005
        /*0022*/ 	.short	0x0028
        /*0024*/ 	.byte	0x00, 0xf4, 0x21, 0x00


	//----- nvinfo : EIATTR_KPARAM_INFO
	.align		4
.L_15:
        /*0028*/ 	.byte	0x04, 0x17
        /*002a*/ 	.short	(.L_17 - .L_16)
.L_16:
        /*002c*/ 	.word	0x00000000
        /*0030*/ 	.short	0x0004
        /*0032*/ 	.short	0x0020
        /*0034*/ 	.byte	0x00, 0xf4, 0x21, 0x00


	//----- nvinfo : EIATTR_KPARAM_INFO
	.align		4
.L_17:
        /*0038*/ 	.byte	0x04, 0x17
        /*003a*/ 	.short	(.L_19 - .L_18)
.L_18:
        /*003c*/ 	.word	0x00000000
        /*0040*/ 	.short	0x0003
        /*0042*/ 	.short	0x0018
        /*0044*/ 	.byte	0x00, 0xf4, 0x21, 0x00


	//----- nvinfo : EIATTR_KPARAM_INFO
	.align		4
.L_19:
        /*0048*/ 	.byte	0x04, 0x17
        /*004a*/ 	.short	(.L_21 - .L_20)
.L_20:
        /*004c*/ 	.word	0x00000000
        /*0050*/ 	.short	0x0002
        /*0052*/ 	.short	0x0010
        /*0054*/ 	.byte	0x00, 0xf4, 0x21, 0x00


	//----- nvinfo : EIATTR_KPARAM_INFO
	.align		4
.L_21:
        /*0058*/ 	.byte	0x04, 0x17
        /*005a*/ 	.short	(.L_23 - .L_22)
.L_22:
        /*005c*/ 	.word	0x00000000
        /*0060*/ 	.short	0x0001
        /*0062*/ 	.short	0x0008
        /*0064*/ 	.byte	0x00, 0xf4, 0x21, 0x00


	//----- nvinfo : EIATTR_KPARAM_INFO
	.align		4
.L_23:
        /*0068*/ 	.byte	0x04, 0x17
        /*006a*/ 	.short	(.L_25 - .L_24)
.L_24:
        /*006c*/ 	.word	0x00000000
        /*0070*/ 	.short	0x0000
        /*0072*/ 	.short	0x0000
        /*0074*/ 	.byte	0x00, 0xf4, 0x21, 0x00


	//----- nvinfo : EIATTR_SPARSE_MMA_MASK
	.align		4
.L_25:
        /*0078*/ 	.byte	0x03, 0x50
        /*007a*/ 	.short	0x0000


	//----- nvinfo : EIATTR_MAXREG_COUNT
	.align		4
        /*007c*/ 	.byte	0x03, 0x1b
        /*007e*/ 	.short	0x00ff


	//----- nvinfo : EIATTR_EXIT_INSTR_OFFSETS
	.align		4
        /*0080*/ 	.byte	0x04, 0x1c
        /*0082*/ 	.short	(.L_27 - .L_26)


	//   ....[0]....
.L_26:
        /*0084*/ 	.word	0x00000350


	//----- nvinfo : EIATTR_REQNTID
	.align		4
.L_27:
        /*0088*/ 	.byte	0x04, 0x10
        /*008a*/ 	.short	(.L_29 - .L_28)
.L_28:
        /*008c*/ 	.word	0x00000100
        /*0090*/ 	.word	0x00000001
        /*0094*/ 	.word	0x00000001


	//----- nvinfo : EIATTR_CBANK_PARAM_SIZE
	.align		4
.L_29:
        /*0098*/ 	.byte	0x03, 0x19
        /*009a*/ 	.short	0x0034


	//----- nvinfo : EIATTR_PARAM_CBANK
	.align		4
        /*009c*/ 	.byte	0x04, 0x0a
        /*009e*/ 	.short	(.L_31 - .L_30)
	.align		4
.L_30:
        /*00a0*/ 	.word	index@(.nv.constant0.triton_poi_fused_relu_4)
        /*00a4*/ 	.short	0x0210
        /*00a6*/ 	.short	0x0034


	//----- nvinfo : EIATTR_SW_WAR
	.align		4
.L_31:
        /*00a8*/ 	.byte	0x04, 0x36
        /*00aa*/ 	.short	(.L_33 - .L_32)
.L_32:
        /*00ac*/ 	.word	0x00000008
.L_33:


//--------------------- .nv.callgraph             --------------------------
	.section	.nv.callgraph,"",@"SHT_CUDA_CALLGRAPH"
	.align	4
	.sectionentsize	8
	.align		4
        /*0000*/ 	.word	0x00000000
	.align		4
        /*0004*/ 	.word	0xffffffff
	.align		4
        /*0008*/ 	.word	0x00000000
	.align		4
        /*000c*/ 	.word	0xfffffffe
	.align		4
        /*0010*/ 	.word	0x00000000
	.align		4
        /*0014*/ 	.word	0xfffffffd
	.align		4
        /*0018*/ 	.word	0x00000000
	.align		4
        /*001c*/ 	.word	0xfffffffc


//--------------------- .nv.constant4             --------------------------
	.section	.nv.constant4,"a",@progbits
	.align	8
	.align		8
.nv.constant4:
        /*0000*/ 	.dword	_$_str
	.align		8
        /*0008*/ 	.dword	_$_str_$_2


//--------------------- .text.triton_poi_fused_relu_4 --------------------------
	.section	.text.triton_poi_fused_relu_4,"ax",@progbits
	.align	128
        .global         triton_poi_fused_relu_4
        .type           triton_poi_fused_relu_4,@function
        .size           triton_poi_fused_relu_4,(.L_x_1 - triton_poi_fused_relu_4)
        .other          triton_poi_fused_relu_4,@"STO_CUDA_ENTRY STV_DEFAULT"
triton_poi_fused_relu_4:
.text.triton_poi_fused_relu_4:
[----:B------:R-:W-:Y:S01]  /*0000*/  LDC R1, c[0x0][0x28] ;  /* 0x00000a00ff017b82 */ /* 0x000fe20000000800 */
[----:B------:R-:W1:Y:S07]  /*0010*/  S2R R0, SR_TID.X ;  /* 0x0000000000007919 */ /* 0x000e6e0000002100 */
[----:B------:R-:W2:Y:S01]  /*0020*/  LDC.64 R8, c[0x0][0x220] ;  /* 0x00008800ff087b82 */ /* 0x000ea20000000a00 */
[----:B------:R-:W-:Y:S01]  /*0030*/  ULDC.64 UR4, c[0x0][0x208] ;  /* 0x0000820000047ab9 */ /* 0x000fe20000000a00 */
[----:B------:R-:W3:Y:S06]  /*0040*/  S2R R5, SR_CTAID.X ;  /* 0x0000000000057919 */ /* 0x000eec0000002500 */
[----:B------:R-:W4:Y:S08]  /*0050*/  LDC.64 R6, c[0x0][0x218] ;  /* 0x00008600ff067b82 */ /* 0x000f300000000a00 */
[----:B------:R-:W5:Y:S01]  /*0060*/  LDC.64 R10, c[0x0][0x230] ;  /* 0x00008c00ff0a7b82 */ /* 0x000f620000000a00 */
[----:B-1----:R-:W-:-:S02]  /*0070*/  SHF.L.U32 R0, R0, 0x1, RZ ;  /* 0x0000000100007819 */ /* 0x002fc400000006ff */
[----:B---3--:R-:W-:Y:S02]  /*0080*/  SHF.R.S32.HI R3, RZ, 0x16, R5 ;  /* 0x00000016ff037819 */ /* 0x008fe40000011405 */
[----:B------:R-:W-:Y:S02]  /*0090*/  LOP3.LUT R0, R0, 0x1fe, RZ, 0xc0, !PT ;  /* 0x000001fe00007812 */ /* 0x000fe400078ec0ff */
[----:B------:R-:W-:Y:S02]  /*00a0*/  SGXT R3, R3, 0x1 ;  /* 0x000000010303781a */ /* 0x000fe40000000200 */
[----:B------:R-:W-:Y:S02]  /*00b0*/  LEA R0, R5, R0, 0x9 ;  /* 0x0000000005007211 */ /* 0x000fe400078e48ff */
[----:B------:R-:W1:Y:S02]  /*00c0*/  LDC.64 R4, c[0x0][0x210] ;  /* 0x00008400ff047b82 */ /* 0x000e640000000a00 */
[----:B------:R-:W-:-:S04]  /*00d0*/  LEA.HI R3, R3, R0, RZ, 0xa ;  /* 0x0000000003037211 */ /* 0x000fc800078f50ff */
[----:B------:R-:W-:Y:S02]  /*00e0*/  SHF.R.S32.HI R13, RZ, 0xa, R3 ;  /* 0x0000000aff0d7819 */ /* 0x000fe40000011403 */
[----:B------:R-:W3:Y:S03]  /*00f0*/  LDC.64 R2, c[0x0][0x228] ;  /* 0x00008a00ff027b82 */ /* 0x000ee60000000a00 */
[----:B--2---:R-:W-:-:S05]  /*0100*/  IMAD.WIDE R8, R13, 0x4, R8 ;  /* 0x000000040d087825 */ /* 0x004fca00078e0208 */
[----:B------:R3:W2:Y:S01]  /*0110*/  LDG.E.EL R14, desc[UR4][R8.64] ;  /* 0x00000004080e7981 */ /* 0x0006a2000c2e1900 */
[C---:B------:R-:W-:Y:S01]  /*0120*/  LEA.HI R12, R13.reuse, R13, RZ, 0x7 ;  /* 0x0000000d0d0c7211 */ /* 0x040fe200078f38ff */
[----:B----4-:R-:W-:-:S03]  /*0130*/  IMAD.WIDE R6, R13, 0x4, R6 ;  /* 0x000000040d067825 */ /* 0x010fc600078e0206 */
[----:B------:R-:W-:Y:S01]  /*0140*/  LOP3.LUT R12, R12, 0xffffff80, RZ, 0xc0, !PT ;  /* 0xffffff800c0c7812 */ /* 0x000fe200078ec0ff */
[----:B-1----:R-:W-:-:S03]  /*0150*/  IMAD.WIDE R4, R0, 0x4, R4 ;  /* 0x0000000400047825 */ /* 0x002fc600078e0204 */
[----:B------:R-:W-:Y:S01]  /*0160*/  IADD3 R15, R13, -R12, RZ ;  /* 0x8000000c0d0f7210 */ /* 0x000fe20007ffe0ff */
[----:B------:R1:W4:Y:S04]  /*0170*/  LDG.E.EL R6, desc[UR4][R6.64] ;  /* 0x0000000406067981 */ /* 0x000328000c2e1900 */
[----:B------:R-:W4:Y:S01]  /*0180*/  LDG.E.64 R4, desc[UR4][R4.64] ;  /* 0x0000000404047981 */ /* 0x000f22000c1e1b00 */
[----:B-----5:R-:W-:-:S04]  /*0190*/  IMAD.WIDE R10, R15, 0x4, R10 ;  /* 0x000000040f0a7825 */ /* 0x020fc800078e020a */
[----:B---3--:R-:W-:Y:S02]  /*01a0*/  IMAD.WIDE R8, R13, 0x4, R2 ;  /* 0x000000040d087825 */ /* 0x008fe400078e0202 */
[----:B------:R-:W3:Y:S01]  /*01b0*/  LDG.E.EL R11, desc[UR4][R10.64] ;  /* 0x000000040a0b7981 */ /* 0x000ee2000c2e1900 */
[----:B-1----:R-:W-:Y:S01]  /*01c0*/  HFMA2.MMA R7, -RZ, RZ, 1.625, 0 ;  /* 0x3e800000ff077435 */ /* 0x002fe200000001ff */
[----:B------:R-:W1:Y:S02]  /*01d0*/  LDC.64 R2, c[0x0][0x238] ;  /* 0x00008e00ff027b82 */ /* 0x000e640000000a00 */
[----:B------:R-:W3:Y:S01]  /*01e0*/  LDG.E.EL R8, desc[UR4][R8.64] ;  /* 0x0000000408087981 */ /* 0x000ee2000c2e1900 */
[----:B-1----:R-:W-:-:S04]  /*01f0*/  IMAD.WIDE R2, R0, 0x4, R2 ;  /* 0x0000000400027825 */ /* 0x002fc800078e0202 */
[----:B--2---:R-:W-:-:S04]  /*0200*/  FADD R14, R14, 9.9999997473787516356e-06 ;  /* 0x3727c5ac0e0e7421 */ /* 0x004fc80000000000 */
[----:B------:R-:W1:Y:S01]  /*0210*/  MUFU.SQRT R12, R14 ;  /* 0x0000000e000c7308 */ /* 0x000e620000002000 */
[--C-:B----4-:R-:W-:Y:S01]  /*0220*/  FADD R4, R4, -R6.reuse ;  /* 0x8000000604047221 */ /* 0x110fe20000000000 */
[----:B------:R-:W-:Y:S01]  /*0230*/  FADD R5, R5, -R6 ;  /* 0x8000000605057221 */ /* 0x000fe20000000000 */
[C---:B-1----:R-:W-:Y:S02]  /*0240*/  FSETP.GT.AND P0, PT, R12.reuse, 8.50705917302346158658e+37, PT ;  /* 0x7e8000000c00780b */ /* 0x042fe40003f04000 */
[----:B------:R-:W-:Y:S02]  /*0250*/  FSETP.GEU.AND P1, PT, R12, 1.175494350822287508e-38, PT ;  /* 0x008000000c00780b */ /* 0x000fe40003f2e000 */
[----:B------:R-:W-:-:S09]  /*0260*/  FSEL R7, R7, 1, P0 ;  /* 0x3f80000007077808 */ /* 0x000fd20000000000 */
[----:B------:R-:W-:Y:S02]  /*0270*/  @P0 FMUL R12, R12, 0.25 ;  /* 0x3e8000000c0c0820 */ /* 0x000fe40000400000 */
[----:B------:R-:W-:Y:S02]  /*0280*/  @!P1 FMUL R7, R7, 16777216 ;  /* 0x4b80000007079820 */ /* 0x000fe40000400000 */
[----:B------:R-:W-:-:S06]  /*0290*/  @!P1 FMUL R12, R12, 16777216 ;  /* 0x4b8000000c0c9820 */ /* 0x000fcc0000400000 */
[----:B------:R-:W1:Y:S02]  /*02a0*/  MUFU.RCP R12, R12 ;  /* 0x0000000c000c7308 */ /* 0x000e640000001000 */
[----:B-1----:R-:W-:-:S04]  /*02b0*/  FMUL R7, R12, R7 ;  /* 0x000000070c077220 */ /* 0x002fc80000400000 */
[-C--:B------:R-:W-:Y:S01]  /*02c0*/  FMUL R4, R4, R7.reuse ;  /* 0x0000000704047220 */ /* 0x080fe20000400000 */
[----:B------:R-:W-:-:S03]  /*02d0*/  FMUL R6, R5, R7 ;  /* 0x0000000705067220 */ /* 0x000fc60000400000 */
[C-C-:B---3--:R-:W-:Y:S01]  /*02e0*/  FFMA R4, R8.reuse, R4, R11.reuse ;  /* 0x0000000408047223 */ /* 0x148fe2000000000b */
[----:B------:R-:W-:-:S04]  /*02f0*/  FFMA R6, R8, R6, R11 ;  /* 0x0000000608067223 */ /* 0x000fc8000000000b */
[----:B------:R-:W-:Y:S02]  /*0300*/  FSETP.GEU.AND P0, PT, R4, RZ, PT ;  /* 0x000000ff0400720b */ /* 0x000fe40003f0e000 */
[----:B------:R-:W-:Y:S02]  /*0310*/  FSETP.GEU.AND P1, PT, R6, RZ, PT ;  /* 0x000000ff0600720b */ /* 0x000fe40003f2e000 */
[----:B------:R-:W-:Y:S02]  /*0320*/  FSEL R4, R4, RZ, P0 ;  /* 0x000000ff04047208 */ /* 0x000fe40000000000 */
[----:B------:R-:W-:-:S05]  /*0330*/  FSEL R5, R6, RZ, P1 ;  /* 0x000000ff06057208 */ /* 0x000fca0000800000 */
[----:B------:R-:W-:Y:S01]  /*0340*/  STG.E.64 desc[UR4][R2.64], R4 ;  /* 0x0000000402007986 */ /* 0x000fe2000c101b04 */
[----:B------:R-:W-:Y:S05]  /*0350*/  EXIT ;  /* 0x000000000000794d */ /* 0x000fea0003800000 */
.L_x_0:
[----:B------:R-:W-:-:S00]  /*0360*/  BRA `(.L_x_0) ;  /* 0xfffffffc00fc7947 */ /* 0x000fc0000383ffff */
[----:B------:R-:W-:-:S00]  /*0370*/  NOP ;  /* 0x0000000000007918 */ /* 0x000fc00000000000 */
        /* <DEDUP_REMOVED lines=8> */
.L_x_1:


//--------------------- .nv.global.init           --------------------------
	.section	.nv.global.init,"aw",@progbits
.nv.global.init:
	.type		_$_str,@object
	.size		_$_str,(_$_str_$_2 - _$_str)
_$_str:
        /*0000*/ 	.byte	0x5f, 0x5f, 0x43, 0x55, 0x44, 0x41, 0x5f, 0x46, 0x54, 0x5a, 0x00
	.type		_$_str_$_2,@object
	.size		_$_str_$_2,(.L_1 - _$_str_$_2)
_$_str_$_2:
        /*000b*/ 	.byte	0x5f, 0x5f, 0x43, 0x55, 0x44, 0x41, 0x5f, 0x50, 0x52, 0x45, 0x43, 0x5f, 0x53, 0x51, 0x52, 0x54
        /*001b*/ 	.byte	0x00
.L_1:


//--------------------- .nv.constant0.triton_poi_fused_relu_4 --------------------------
	.section	.nv.constant0.triton_poi_fused_relu_4,"a",@progbits
	.sectionflags	@""
	.align	4
.nv.constant0.triton_poi_fused_relu_4:
	.zero		580
